	.headerflags	@"EF_CUDA_TEXMODE_UNIFIED EF_CUDA_64BIT_ADDRESS EF_CUDA_ACCELERATORS EF_CUDA_SM90 EF_CUDA_VIRTUAL_SM(EF_CUDA_SM90)"
	.elftype	@"ET_EXEC"


//--------------------- .nv.info                  --------------------------
	.section	.nv.info,"",@"SHT_CUDA_INFO"
	.align	4


	//----- nvinfo : EIATTR_REGCOUNT
	.align		4
        /*0000*/ 	.byte	0x04, 0x2f
        /*0002*/ 	.short	(.L_3 - .L_2)
	.align		4
.L_2:
        /*0004*/ 	.word	index@(triton_poi_fused__native_batch_norm_legit_no_training_add_relu_threshold_backward_1)
        /*0008*/ 	.word	0x00000020


	//----- nvinfo : EIATTR_MIN_STACK_SIZE
	.align		4
.L_3:
        /*000c*/ 	.byte	0x04, 0x12
        /*000e*/ 	.short	(.L_5 - .L_4)
	.align		4
.L_4:
        /*0010*/ 	.word	index@(triton_poi_fused__native_batch_norm_legit_no_training_add_relu_threshold_backward_1)
        /*0014*/ 	.word	0x00000000


	//----- nvinfo : EIATTR_FRAME_SIZE
	.align		4
.L_5:
        /*0018*/ 	.byte	0x04, 0x11
        /*001a*/ 	.short	(.L_7 - .L_6)
	.align		4
.L_6:
        /*001c*/ 	.word	index@(triton_poi_fused__native_batch_norm_legit_no_training_add_relu_threshold_backward_1)
        /*0020*/ 	.word	0x00000000


	//----- nvinfo : EIATTR_MIN_STACK_SIZE
	.align		4
.L_7:
        /*0024*/ 	.byte	0x04, 0x12
        /*0026*/ 	.short	(.L_9 - .L_8)
	.align		4
.L_8:
        /*0028*/ 	.word	index@(triton_poi_fused__native_batch_norm_legit_no_training_add_relu_threshold_backward_1)
        /*002c*/ 	.word	0x00000000
.L_9:


//--------------------- .nv.info.triton_poi_fused__native_batch_norm_legit_no_training_add_relu_threshold_backward_1 --------------------------
	.section	.nv.info.triton_poi_fused__native_batch_norm_legit_no_training_add_relu_threshold_backward_1,"",@"SHT_CUDA_INFO"
	.sectionflags	@""
	.align	4


	//----- nvinfo : EIATTR_CUDA_API_VERSION
	.align		4
        /*0000*/ 	.byte	0x04, 0x37
        /*0002*/ 	.short	(.L_11 - .L_10)
.L_10:
        /*0004*/ 	.word	0x0000007c


	//----- nvinfo : EIATTR_KPARAM_INFO
	.align		4
.L_11:
        /*0008*/ 	.byte	0x04, 0x17
        /*000a*/ 	.short	(.L_13 - .L_12)
.L_12:
        /*000c*/ 	.word	0x00000000
        /*0010*/ 	.short	0x000d
        /*0012*/ 	.short	0x0068
        /*0014*/ 	.byte	0x00, 0xf0, 0x11, 0x00


	//----- nvinfo : EIATTR_KPARAM_INFO
	.align		4
.L_13:
        /*0018*/ 	.byte	0x04, 0x17
        /*001a*/ 	.short	(.L_15 - .L_14)
.L_14:
        /*001c*/ 	.word	0x00000000
        /*0020*/ 	.short	0x000c
        /*0022*/ 	.short	0x0060
        /*0024*/ 	.byte	0x00, 0xf4, 0x21, 0x00


	//----- nvinfo : EIATTR_KPARAM_INFO
	.align		4
.L_15:
        /*0028*/ 	.byte	0x04, 0x17
        /*002a*/ 	.short	(.L_17 - .L_16)
.L_16:
        /*002c*/ 	.word	0x00000000
        /*0030*/ 	.short	0x000b
        /*0032*/ 	.short	0x0058
        /*0034*/ 	.byte	0x00, 0xf4, 0x21, 0x00


	//----- nvinfo : EIATTR_KPARAM_INFO
	.align		4
.L_17:
        /*0038*/ 	.byte	0x04, 0x17
        /*003a*/ 	.short	(.L_19 - .L_18)
.L_18:
        /*003c*/ 	.word	0x00000000
        /*0040*/ 	.short	0x000a
        /*0042*/ 	.short	0x0050
        /*0044*/ 	.byte	0x00, 0xf4, 0x21, 0x00


	//----- nvinfo : EIATTR_KPARAM_INFO
	.align		4
.L_19:
        /*0048*/ 	.byte	0x04, 0x17
        /*004a*/ 	.short	(.L_21 - .L_20)
.L_20:
        /*004c*/ 	.word	0x00000000
        /*0050*/ 	.short	0x0009
        /*0052*/ 	.short	0x0048
        /*0054*/ 	.byte	0x00, 0xf4, 0x21, 0x00


	//----- nvinfo : EIATTR_KPARAM_INFO
	.align		4
.L_21:
        /*0058*/ 	.byte	0x04, 0x17
        /*005a*/ 	.short	(.L_23 - .L_22)
.L_22:
        /*005c*/ 	.word	0x00000000
        /*0060*/ 	.short	0x0008
        /*0062*/ 	.short	0x0040
        /*0064*/ 	.byte	0x00, 0xf4, 0x21, 0x00


	//----- nvinfo : EIATTR_KPARAM_INFO
	.align		4
.L_23:
        /*0068*/ 	.byte	0x04, 0x17
        /*006a*/ 	.short	(.L_25 - .L_24)
.L_24:
        /*006c*/ 	.word	0x00000000
        /*0070*/ 	.short	0x0007
        /*0072*/ 	.short	0x0038
        /*0074*/ 	.byte	0x00, 0xf4, 0x21, 0x00


	//----- nvinfo : EIATTR_KPARAM_INFO
	.align		4
.L_25:
        /*0078*/ 	.byte	0x04, 0x17
        /*007a*/ 	.short	(.L_27 - .L_26)
.L_26:
        /*007c*/ 	.word	0x00000000
        /*0080*/ 	.short	0x0006
        /*0082*/ 	.short	0x0030
        /*0084*/ 	.byte	0x00, 0xf4, 0x21, 0x00


	//----- nvinfo : EIATTR_KPARAM_INFO
	.align		4
.L_27:
        /*0088*/ 	.byte	0x04, 0x17
        /*008a*/ 	.short	(.L_29 - .L_28)
.L_28:
        /*008c*/ 	.word	0x00000000
        /*0090*/ 	.short	0x0005
        /*0092*/ 	.short	0x0028
        /*0094*/ 	.byte	0x00, 0xf4, 0x21, 0x00


	//----- nvinfo : EIATTR_KPARAM_INFO
	.align		4
.L_29:
        /*0098*/ 	.byte	0x04, 0x17
        /*009a*/ 	.short	(.L_31 - .L_30)
.L_30:
        /*009c*/ 	.word	0x00000000
        /*00a0*/ 	.short	0x0004
        /*00a2*/ 	.short	0x0020
        /*00a4*/ 	.byte	0x00, 0xf4, 0x21, 0x00


	//----- nvinfo : EIATTR_KPARAM_INFO
	.align		4
.L_31:
        /*00a8*/ 	.byte	0x04, 0x17
        /*00aa*/ 	.short	(.L_33 - .L_32)
.L_32:
        /*00ac*/ 	.word	0x00000000
        /*00b0*/ 	.short	0x0003
        /*00b2*/ 	.short	0x0018
        /*00b4*/ 	.byte	0x00, 0xf4, 0x21, 0x00


	//----- nvinfo : EIATTR_KPARAM_INFO
	.align		4
.L_33:
        /*00b8*/ 	.byte	0x04, 0x17
        /*00ba*/ 	.short	(.L_35 - .L_34)
.L_34:
        /*00bc*/ 	.word	0x00000000
        /*00c0*/ 	.short	0x0002
        /*00c2*/ 	.short	0x0010
        /*00c4*/ 	.byte	0x00, 0xf4, 0x21, 0x00


	//----- nvinfo : EIATTR_KPARAM_INFO
	.align		4
.L_35:
        /*00c8*/ 	.byte	0x04, 0x17
        /*00ca*/ 	.short	(.L_37 - .L_36)
.L_36:
        /*00cc*/ 	.word	0x00000000
        /*00d0*/ 	.short	0x0001
        /*00d2*/ 	.short	0x0008
        /*00d4*/ 	.byte	0x00, 0xf4, 0x21, 0x00


	//----- nvinfo : EIATTR_KPARAM_INFO
	.align		4
.L_37:
        /*00d8*/ 	.byte	0x04, 0x17
        /*00da*/ 	.short	(.L_39 - .L_38)
.L_38:
        /*00dc*/ 	.word	0x00000000
        /*00e0*/ 	.short	0x0000
        /*00e2*/ 	.short	0x0000
        /*00e4*/ 	.byte	0x00, 0xf4, 0x21, 0x00


	//----- nvinfo : EIATTR_SPARSE_MMA_MASK
	.align		4
.L_39:
        /*00e8*/ 	.byte	0x03, 0x50
        /*00ea*/ 	.short	0x0000


	//----- nvinfo : EIATTR_MAXREG_COUNT
	.align		4
        /*00ec*/ 	.byte	0x03, 0x1b
        /*00ee*/ 	.short	0x00ff


	//----- nvinfo : EIATTR_EXIT_INSTR_OFFSETS
	.align		4
        /*00f0*/ 	.byte	0x04, 0x1c
        /*00f2*/ 	.short	(.L_41 - .L_40)


	//   ....[0]....
.L_40:
        /*00f4*/ 	.word	0x000008a0


	//   ....[1]....
        /*00f8*/ 	.word	0x000008c0


	//----- nvinfo : EIATTR_REQNTID
	.align		4
.L_41:
        /*00fc*/ 	.byte	0x04, 0x10
        /*00fe*/ 	.short	(.L_43 - .L_42)
.L_42:
        /*0100*/ 	.word	0x00000080
        /*0104*/ 	.word	0x00000001
        /*0108*/ 	.word	0x00000001


	//----- nvinfo : EIATTR_CBANK_PARAM_SIZE
	.align		4
.L_43:
        /*010c*/ 	.byte	0x03, 0x19
        /*010e*/ 	.short	0x006c


	//----- nvinfo : EIATTR_PARAM_CBANK
	.align		4
        /*0110*/ 	.byte	0x04, 0x0a
        /*0112*/ 	.short	(.L_45 - .L_44)
	.align		4
.L_44:
        /*0114*/ 	.word	index@(.nv.constant0.triton_poi_fused__native_batch_norm_legit_no_training_add_relu_threshold_backward_1)
        /*0118*/ 	.short	0x0210
        /*011a*/ 	.short	0x006c


	//----- nvinfo : EIATTR_SW_WAR
	.align		4
.L_45:
        /*011c*/ 	.byte	0x04, 0x36
        /*011e*/ 	.short	(.L_47 - .L_46)
.L_46:
        /*0120*/ 	.word	0x00000008
.L_47:


//--------------------- .nv.callgraph             --------------------------
	.section	.nv.callgraph,"",@"SHT_CUDA_CALLGRAPH"
	.align	4
	.sectionentsize	8
	.align		4
        /*0000*/ 	.word	0x00000000
	.align		4
        /*0004*/ 	.word	0xffffffff
	.align		4
        /*0008*/ 	.word	0x00000000
	.align		4
        /*000c*/ 	.word	0xfffffffe
	.align		4
        /*0010*/ 	.word	0x00000000
	.align		4
        /*0014*/ 	.word	0xfffffffd
	.align		4
        /*0018*/ 	.word	0x00000000
	.align		4
        /*001c*/ 	.word	0xfffffffc


//--------------------- .nv.constant4             --------------------------
	.section	.nv.constant4,"a",@progbits
	.align	8
	.align		8
.nv.constant4:
        /*0000*/ 	.dword	_$_str
	.align		8
        /*0008*/ 	.dword	_$_str_$_2


//--------------------- .text.triton_poi_fused__native_batch_norm_legit_no_training_add_relu_threshold_backward_1 --------------------------
	.section	.text.triton_poi_fused__native_batch_norm_legit_no_training_add_relu_threshold_backward_1,"ax",@progbits
	.align	128
        .global         triton_poi_fused__native_batch_norm_legit_no_training_add_relu_threshold_backward_1
        .type           triton_poi_fused__native_batch_norm_legit_no_training_add_relu_threshold_backward_1,@function
        .size           triton_poi_fused__native_batch_norm_legit_no_training_add_relu_threshold_backward_1,(.L_x_1 - triton_poi_fused__native_batch_norm_legit_no_training_add_relu_threshold_backward_1)
        .other          triton_poi_fused__native_batch_norm_legit_no_training_add_relu_threshold_backward_1,@"STO_CUDA_ENTRY STV_DEFAULT"
triton_poi_fused__native_batch_norm_legit_no_training_add_relu_threshold_backward_1:
.text.triton_poi_fused__native_batch_norm_legit_no_training_add_relu_threshold_backward_1:
[----:B------:R-:W0:Y:S01]  /*0000*/  LDC R1, c[0x0][0x28] ;  /* 0x00000a00ff017b82 */ /* 0x000e220000000800 */
[----:B------:R-:W1:Y:S07]  /*0010*/  S2R R0, SR_TID.X ;  /* 0x0000000000007919 */ /* 0x000e6e0000002100 */
[----:B------:R-:W2:Y:S01]  /*0020*/  LDC.64 R10, c[0x0][0x220] ;  /* 0x00008800ff0a7b82 */ /* 0x000ea20000000a00 */
[----:B------:R-:W-:Y:S01]  /*0030*/  ULDC.64 UR4, c[0x0][0x208] ;  /* 0x0000820000047ab9 */ /* 0x000fe20000000a00 */
[----:B------:R-:W-:Y:S01]  /*0040*/  CS2R R6, SRZ ;  /* 0x0000000000067805 */ /* 0x000fe2000001ff00 */
[----:B------:R-:W3:Y:S05]  /*0050*/  S2R R5, SR_CTAID.X ;  /* 0x0000000000057919 */ /* 0x000eea0000002500 */
[----:B------:R-:W4:Y:S08]  /*0060*/  LDC.64 R12, c[0x0][0x248] ;  /* 0x00009200ff0c7b82 */ /* 0x000f300000000a00 */
[----:B------:R-:W5:Y:S01]  /*0070*/  LDC.64 R16, c[0x0][0x218] ;  /* 0x00008600ff107b82 */ /* 0x000f620000000a00 */
[----:B------:R-:W-:Y:S01]  /*0080*/  HFMA2.MMA R4, -RZ, RZ, 0, 0 ;  /* 0x00000000ff047435 */ /* 0x000fe200000001ff */
[----:B------:R-:W-:-:S06]  /*0090*/  CS2R R8, SRZ ;  /* 0x0000000000087805 */ /* 0x000fcc000001ff00 */
[----:B------:R-:W2:Y:S08]  /*00a0*/  LDC.64 R14, c[0x0][0x228] ;  /* 0x00008a00ff0e7b82 */ /* 0x000eb00000000a00 */
[----:B------:R-:W2:Y:S01]  /*00b0*/  LDC.64 R20, c[0x0][0x240] ;  /* 0x00009000ff147b82 */ /* 0x000ea20000000a00 */
[----:B-1----:R-:W-:-:S07]  /*00c0*/  SHF.L.U32 R0, R0, 0x1, RZ ;  /* 0x0000000100007819 */ /* 0x002fce00000006ff */
[----:B------:R-:W1:Y:S01]  /*00d0*/  LDC.64 R18, c[0x0][0x210] ;  /* 0x00008400ff127b82 */ /* 0x000e620000000a00 */
[----:B---3--:R-:W-:-:S07]  /*00e0*/  SHF.R.S32.HI R3, RZ, 0x17, R5 ;  /* 0x00000017ff037819 */ /* 0x008fce0000011405 */
[----:B------:R-:W3:Y:S01]  /*00f0*/  LDC.64 R28, c[0x0][0x250] ;  /* 0x00009400ff1c7b82 */ /* 0x000ee20000000a00 */
[----:B------:R-:W-:Y:S02]  /*0100*/  LOP3.LUT R0, R0, 0xfe, RZ, 0xc0, !PT ;  /* 0x000000fe00007812 */ /* 0x000fe400078ec0ff */
[----:B------:R-:W-:Y:S02]  /*0110*/  CS2R R22, SRZ ;  /* 0x0000000000167805 */ /* 0x000fe4000001ff00 */
[----:B------:R-:W-:Y:S02]  /*0120*/  SGXT R3, R3, 0x1 ;  /* 0x000000010303781a */ /* 0x000fe40000000200 */
[----:B------:R-:W-:Y:S02]  /*0130*/  CS2R R24, SRZ ;  /* 0x0000000000187805 */ /* 0x000fe4000001ff00 */
[----:B------:R-:W-:Y:S02]  /*0140*/  LEA R2, R5, R0, 0x8 ;  /* 0x0000000005027211 */ /* 0x000fe400078e40ff */
[----:B------:R-:W-:Y:S01]  /*0150*/  CS2R R26, SRZ ;  /* 0x00000000001a7805 */ /* 0x000fe2000001ff00 */
[----:B------:R-:W-:Y:S01]  /*0160*/  ULDC.64 UR6, c[0x0][0x270] ;  /* 0x00009c0000067ab9 */ /* 0x000fe20000000a00 */
[----:B------:R-:W-:-:S02]  /*0170*/  LEA.HI R3, R3, R2, RZ, 0x4 ;  /* 0x0000000203037211 */ /* 0x000fc400078f20ff */
[----:B------:R-:W-:Y:S02]  /*0180*/  ISETP.GE.AND P0, PT, R2, 0x100, PT ;  /* 0x000001000200780c */ /* 0x000fe40003f06270 */
[----:B------:R-:W-:-:S04]  /*0190*/  SHF.R.S32.HI R3, RZ, 0x4, R3 ;  /* 0x00000004ff037819 */ /* 0x000fc80000011403 */
[----:B------:R-:W-:-:S04]  /*01a0*/  LEA.HI R0, R3, R3, RZ, 0x2 ;  /* 0x0000000303007211 */ /* 0x000fc800078f10ff */
[----:B------:R-:W-:-:S04]  /*01b0*/  LOP3.LUT R0, R0, 0xfffffffc, RZ, 0xc0, !PT ;  /* 0xfffffffc00007812 */ /* 0x000fc800078ec0ff */
[----:B------:R-:W-:Y:S01]  /*01c0*/  IADD3 R5, R3, -R0, RZ ;  /* 0x8000000003057210 */ /* 0x000fe20007ffe0ff */
[----:B------:R-:W-:-:S04]  /*01d0*/  HFMA2.MMA R3, -RZ, RZ, 0, 0 ;  /* 0x00000000ff037435 */ /* 0x000fc800000001ff */
[----:B--2---:R-:W-:Y:S01]  /*01e0*/  IMAD.WIDE R10, R5, 0x4, R10 ;  /* 0x00000004050a7825 */ /* 0x004fe200078e020a */
[----:B------:R-:W-:-:S03]  /*01f0*/  MOV R0, RZ ;  /* 0x000000ff00007202 */ /* 0x000fc60000000f00 */
[C---:B----4-:R-:W-:Y:S01]  /*0200*/  IMAD.WIDE R12, R5.reuse, 0x4, R12 ;  /* 0x00000004050c7825 */ /* 0x050fe200078e020c */
[----:B------:R-:W2:Y:S04]  /*0210*/  @!P0 LDG.E.EL R7, desc[UR4][R10.64] ;  /* 0x000000040a078981 */ /* 0x000ea8000c2e1900 */
[----:B------:R5:W4:Y:S04]  /*0220*/  @!P0 LDG.E.EL R3, desc[UR4][R10.64] ;  /* 0x000000040a038981 */ /* 0x000b28000c2e1900 */
[----:B------:R-:W2:Y:S04]  /*0230*/  @!P0 LDG.E.EL R6, desc[UR4][R12.64] ;  /* 0x000000040c068981 */ /* 0x000ea8000c2e1900 */
[----:B------:R1:W2:Y:S01]  /*0240*/  @!P0 LDG.E.EL R0, desc[UR4][R12.64] ;  /* 0x000000040c008981 */ /* 0x0002a2000c2e1900 */
[----:B-----5:R-:W-:-:S02]  /*0250*/  IMAD.WIDE R10, R5, 0x4, R16 ;  /* 0x00000004050a7825 */ /* 0x020fc400078e0210 */
[----:B------:R-:W5:Y:S03]  /*0260*/  LDC.64 R16, c[0x0][0x238] ;  /* 0x00008e00ff107b82 */ /* 0x000f660000000a00 */
[----:B------:R-:W2:Y:S04]  /*0270*/  @!P0 LDG.E.EL R9, desc[UR4][R10.64] ;  /* 0x000000040a098981 */ /* 0x000ea8000c2e1900 */
[----:B------:R3:W2:Y:S01]  /*0280*/  @!P0 LDG.E.EL R4, desc[UR4][R10.64] ;  /* 0x000000040a048981 */ /* 0x0006a2000c2e1900 */
[----:B01----:R-:W0:Y:S08]  /*0290*/  LDC.64 R12, c[0x0][0x230] ;  /* 0x00008c00ff0c7b82 */ /* 0x003e300000000a00 */
[----:B---3--:R-:W1:Y:S01]  /*02a0*/  LDC.64 R10, c[0x0][0x258] ;  /* 0x00009600ff0a7b82 */ /* 0x008e620000000a00 */
[----:B------:R-:W-:-:S04]  /*02b0*/  IMAD.WIDE R14, R5, 0x4, R14 ;  /* 0x00000004050e7825 */ /* 0x000fc800078e020e */
[----:B------:R-:W-:Y:S01]  /*02c0*/  IMAD.WIDE R20, R5, 0x4, R20 ;  /* 0x0000000405147825 */ /* 0x000fe200078e0214 */
[----:B------:R-:W3:Y:S04]  /*02d0*/  @!P0 LDG.E.EL R8, desc[UR4][R14.64] ;  /* 0x000000040e088981 */ /* 0x000ee8000c2e1900 */
[----:B------:R0:W3:Y:S01]  /*02e0*/  @!P0 LDG.E.EL R22, desc[UR4][R14.64] ;  /* 0x000000040e168981 */ /* 0x0000e2000c2e1900 */
[----:B-----5:R-:W-:-:S03]  /*02f0*/  IMAD.WIDE R16, R2, 0x4, R16 ;  /* 0x0000000402107825 */ /* 0x020fc600078e0210 */
[----:B------:R-:W5:Y:S01]  /*0300*/  @!P0 LDG.E.EL R23, desc[UR4][R20.64] ;  /* 0x0000000414178981 */ /* 0x000f62000c2e1900 */
[----:B------:R-:W-:-:S03]  /*0310*/  IMAD.WIDE R18, R2, 0x4, R18 ;  /* 0x0000000402127825 */ /* 0x000fc600078e0212 */
[----:B------:R1:W3:Y:S01]  /*0320*/  @!P0 LDG.E.EL R24, desc[UR4][R20.64] ;  /* 0x0000000414188981 */ /* 0x0002e2000c2e1900 */
[----:B0-----:R-:W-:Y:S01]  /*0330*/  CS2R R14, SRZ ;  /* 0x00000000000e7805 */ /* 0x001fe2000001ff00 */
[----:B------:R-:W-:-:S04]  /*0340*/  IMAD.WIDE R28, R5, 0x4, R28 ;  /* 0x00000004051c7825 */ /* 0x000fc800078e021c */
[C---:B-1----:R-:W-:Y:S01]  /*0350*/  IMAD.WIDE R10, R5.reuse, 0x4, R10 ;  /* 0x00000004050a7825 */ /* 0x042fe200078e020a */
[----:B------:R-:W3:Y:S01]  /*0360*/  @!P0 LDG.E.64 R14, desc[UR4][R16.64] ;  /* 0x00000004100e8981 */ /* 0x000ee2000c1e1b00 */
[----:B------:R-:W-:Y:S02]  /*0370*/  CS2R R20, SRZ ;  /* 0x0000000000147805 */ /* 0x000fe4000001ff00 */
[----:B------:R-:W-:Y:S01]  /*0380*/  IMAD.WIDE R12, R5, 0x4, R12 ;  /* 0x00000004050c7825 */ /* 0x000fe200078e020c */
[----:B------:R-:W3:Y:S01]  /*0390*/  @!P0 LDG.E.EL R25, desc[UR4][R28.64] ;  /* 0x000000041c198981 */ /* 0x000ee2000c2e1900 */
[----:B------:R-:W-:-:S03]  /*03a0*/  MOV R5, RZ ;  /* 0x000000ff00057202 */ /* 0x000fc60000000f00 */
[----:B------:R-:W3:Y:S04]  /*03b0*/  @!P0 LDG.E.64 R20, desc[UR4][R18.64] ;  /* 0x0000000412148981 */ /* 0x000ee8000c1e1b00 */
[----:B------:R0:W5:Y:S04]  /*03c0*/  @!P0 LDG.E.EL R26, desc[UR4][R28.64] ;  /* 0x000000041c1a8981 */ /* 0x000168000c2e1900 */
[----:B------:R-:W5:Y:S04]  /*03d0*/  @!P0 LDG.E.EL R27, desc[UR4][R10.64] ;  /* 0x000000040a1b8981 */ /* 0x000f68000c2e1900 */
[----:B------:R-:W5:Y:S01]  /*03e0*/  @!P0 LDG.E.EL R5, desc[UR4][R12.64] ;  /* 0x000000040c058981 */ /* 0x000f62000c2e1900 */
[----:B0-----:R-:W-:-:S06]  /*03f0*/  CS2R R28, SRZ ;  /* 0x00000000001c7805 */ /* 0x001fcc000001ff00 */
[----:B------:R-:W5:Y:S04]  /*0400*/  @!P0 LDG.E.EL R29, desc[UR4][R10.64] ;  /* 0x000000040a1d8981 */ /* 0x000f68000c2e1900 */
[----:B------:R0:W5:Y:S01]  /*0410*/  @!P0 LDG.E.EL R28, desc[UR4][R12.64] ;  /* 0x000000040c1c8981 */ /* 0x000162000c2e1900 */
[----:B----4-:R-:W-:Y:S01]  /*0420*/  FADD R3, R3, 9.9999997473787516356e-06 ;  /* 0x3727c5ac03037421 */ /* 0x010fe20000000000 */
[----:B--2---:R-:W-:-:S03]  /*0430*/  FADD R7, R7, 9.9999997473787516356e-06 ;  /* 0x3727c5ac07077421 */ /* 0x004fc60000000000 */
[----:B------:R-:W1:Y:S01]  /*0440*/  MUFU.SQRT R16, R3 ;  /* 0x0000000300107308 */ /* 0x000e620000002000 */
[----:B------:R-:W-:Y:S01]  /*0450*/  FADD R17, R6, 9.9999997473787516356e-06 ;  /* 0x3727c5ac06117421 */ /* 0x000fe20000000000 */
[----:B------:R-:W-:-:S06]  /*0460*/  FADD R18, R0, 9.9999997473787516356e-06 ;  /* 0x3727c5ac00127421 */ /* 0x000fcc0000000000 */
[----:B------:R-:W2:Y:S01]  /*0470*/  MUFU.SQRT R7, R7 ;  /* 0x0000000700077308 */ /* 0x000ea20000002000 */
[----:B------:R-:W-:-:S07]  /*0480*/  HFMA2.MMA R0, -RZ, RZ, 1.625, 0 ;  /* 0x3e800000ff007435 */ /* 0x000fce00000001ff */
[----:B------:R-:W4:Y:S01]  /*0490*/  MUFU.SQRT R17, R17 ;  /* 0x0000001100117308 */ /* 0x000f220000002000 */
[C---:B-1----:R-:W-:Y:S02]  /*04a0*/  FSETP.GT.AND P5, PT, R16.reuse, 8.50705917302346158658e+37, PT ;  /* 0x7e8000001000780b */ /* 0x042fe40003fa4000 */
[----:B------:R-:W-:-:S05]  /*04b0*/  FSETP.GEU.AND P1, PT, R16, 1.175494350822287508e-38, PT ;  /* 0x008000001000780b */ /* 0x000fca0003f2e000 */
[----:B------:R-:W1:Y:S01]  /*04c0*/  MUFU.SQRT R18, R18 ;  /* 0x0000001200127308 */ /* 0x000e620000002000 */
[C---:B--2---:R-:W-:Y:S02]  /*04d0*/  FSETP.GT.AND P2, PT, R7.reuse, 8.50705917302346158658e+37, PT ;  /* 0x7e8000000700780b */ /* 0x044fe40003f44000 */
[----:B------:R-:W-:Y:S02]  /*04e0*/  FSEL R6, R0, 1, P5 ;  /* 0x3f80000000067808 */ /* 0x000fe40002800000 */
[----:B------:R-:W-:Y:S01]  /*04f0*/  FSETP.GEU.AND P3, PT, R7, 1.175494350822287508e-38, PT ;  /* 0x008000000700780b */ /* 0x000fe20003f6e000 */
[----:B------:R-:W-:Y:S01]  /*0500*/  @P5 FMUL R16, R16, 0.25 ;  /* 0x3e80000010105820 */ /* 0x000fe20000400000 */
[C---:B----4-:R-:W-:Y:S01]  /*0510*/  FSETP.GT.AND P4, PT, R17.reuse, 8.50705917302346158658e+37, PT ;  /* 0x7e8000001100780b */ /* 0x050fe20003f84000 */
[----:B------:R-:W-:Y:S01]  /*0520*/  @!P1 FMUL R6, R6, 16777216 ;  /* 0x4b80000006069820 */ /* 0x000fe20000400000 */
[----:B------:R-:W-:Y:S01]  /*0530*/  FSETP.GEU.AND P5, PT, R17, 1.175494350822287508e-38, PT ;  /* 0x008000001100780b */ /* 0x000fe20003fae000 */
[----:B------:R-:W-:Y:S01]  /*0540*/  @!P1 FMUL R16, R16, 16777216 ;  /* 0x4b80000010109820 */ /* 0x000fe20000400000 */
[----:B-1----:R-:W-:-:S02]  /*0550*/  FSETP.GT.AND P6, PT, R18, 8.50705917302346158658e+37, PT ;  /* 0x7e8000001200780b */ /* 0x002fc40003fc4000 */
[----:B------:R-:W-:Y:S01]  /*0560*/  FSETP.GEU.AND P1, PT, R18, 1.175494350822287508e-38, PT ;  /* 0x008000001200780b */ /* 0x000fe20003f2e000 */
[----:B------:R-:W1:Y:S01]  /*0570*/  MUFU.RCP R3, R16 ;  /* 0x0000001000037308 */ /* 0x000e620000001000 */
[----:B------:R-:W-:-:S05]  /*0580*/  @P2 FMUL R7, R7, 0.25 ;  /* 0x3e80000007072820 */ /* 0x000fca0000400000 */
[----:B------:R-:W-:Y:S01]  /*0590*/  @P4 FMUL R17, R17, 0.25 ;  /* 0x3e80000011114820 */ /* 0x000fe20000400000 */
[----:B------:R-:W-:-:S03]  /*05a0*/  @!P3 FMUL R7, R7, 16777216 ;  /* 0x4b8000000707b820 */ /* 0x000fc60000400000 */
[----:B------:R-:W-:Y:S01]  /*05b0*/  @!P5 FMUL R17, R17, 16777216 ;  /* 0x4b8000001111d820 */ /* 0x000fe20000400000 */
[----:B------:R-:W-:Y:S02]  /*05c0*/  @P6 FMUL R18, R18, 0.25 ;  /* 0x3e80000012126820 */ /* 0x000fe40000400000 */
[----:B------:R-:W2:Y:S02]  /*05d0*/  MUFU.RCP R7, R7 ;  /* 0x0000000700077308 */ /* 0x000ea40000001000 */
[----:B------:R-:W-:Y:S01]  /*05e0*/  @!P1 FMUL R18, R18, 16777216 ;  /* 0x4b80000012129820 */ /* 0x000fe20000400000 */
[----:B-1----:R-:W-:-:S05]  /*05f0*/  FMUL R3, R3, R6 ;  /* 0x0000000603037220 */ /* 0x002fca0000400000 */
[----:B0-----:R-:W0:Y:S01]  /*0600*/  MUFU.RCP R12, R17 ;  /* 0x00000011000c7308 */ /* 0x001e220000001000 */
[C---:B------:R-:W-:Y:S02]  /*0610*/  FSEL R6, R0.reuse, 1, P2 ;  /* 0x3f80000000067808 */ /* 0x040fe40001000000 */
[----:B------:R-:W-:-:S05]  /*0620*/  FSEL R11, R0, 1, P4 ;  /* 0x3f800000000b7808 */ /* 0x000fca0002000000 */
[----:B------:R-:W1:Y:S01]  /*0630*/  MUFU.RCP R18, R18 ;  /* 0x0000001200127308 */ /* 0x000e620000001000 */
[----:B------:R-:W-:Y:S01]  /*0640*/  @!P3 FMUL R6, R6, 16777216 ;  /* 0x4b8000000606b820 */ /* 0x000fe20000400000 */
[----:B------:R-:W-:Y:S01]  /*0650*/  FSEL R13, R0, 1, P6 ;  /* 0x3f800000000d7808 */ /* 0x000fe20003000000 */
[----:B------:R-:W-:Y:S02]  /*0660*/  @!P5 FMUL R11, R11, 16777216 ;  /* 0x4b8000000b0bd820 */ /* 0x000fe40000400000 */
[----:B--2---:R-:W-:Y:S02]  /*0670*/  FMUL R0, R7, R6 ;  /* 0x0000000607007220 */ /* 0x004fe40000400000 */
[----:B------:R-:W-:Y:S01]  /*0680*/  @!P1 FMUL R13, R13, 16777216 ;  /* 0x4b8000000d0d9820 */ /* 0x000fe20000400000 */
[----:B0-----:R-:W-:Y:S01]  /*0690*/  FMUL R12, R12, R11 ;  /* 0x0000000b0c0c7220 */ /* 0x001fe20000400000 */
[----:B------:R-:W0:Y:S01]  /*06a0*/  LDC.64 R6, c[0x0][0x260] ;  /* 0x00009800ff067b82 */ /* 0x000e220000000a00 */
[----:B---3--:R-:W-:Y:S01]  /*06b0*/  FADD R24, -R24, R15 ;  /* 0x0000000f18187221 */ /* 0x008fe20000000100 */
[----:B-----5:R-:W-:Y:S01]  /*06c0*/  FADD R23, -R23, R14 ;  /* 0x0000000e17177221 */ /* 0x020fe20000000100 */
[----:B------:R-:W-:Y:S01]  /*06d0*/  FADD R21, -R4, R21 ;  /* 0x0000001504157221 */ /* 0x000fe20000000100 */
[----:B------:R-:W-:-:S04]  /*06e0*/  FADD R20, -R9, R20 ;  /* 0x0000001409147221 */ /* 0x000fc80000000100 */
[----:B------:R-:W2:Y:S01]  /*06f0*/  LDC.64 R10, c[0x0][0x268] ;  /* 0x00009a00ff0a7b82 */ /* 0x000ea20000000a00 */
[----:B-1----:R-:W-:Y:S01]  /*0700*/  FMUL R13, R18, R13 ;  /* 0x0000000d120d7220 */ /* 0x002fe20000400000 */
[----:B------:R-:W-:Y:S01]  /*0710*/  FMUL R0, R0, R21 ;  /* 0x0000001500007220 */ /* 0x000fe20000400000 */
[----:B------:R-:W-:Y:S01]  /*0720*/  FMUL R12, R12, R23 ;  /* 0x000000170c0c7220 */ /* 0x000fe20000400000 */
[----:B------:R-:W-:Y:S01]  /*0730*/  FMUL R3, R3, R20 ;  /* 0x0000001403037220 */ /* 0x000fe20000400000 */
[----:B------:R-:W-:Y:S01]  /*0740*/  FMUL R24, R13, R24 ;  /* 0x000000180d187220 */ /* 0x000fe20000400000 */
[----:B------:R-:W-:Y:S01]  /*0750*/  FFMA R5, R0, R22, R5 ;  /* 0x0000001600057223 */ /* 0x000fe20000000005 */
[----:B------:R-:W-:Y:S01]  /*0760*/  FFMA R25, R12, R25, R27 ;  /* 0x000000190c197223 */ /* 0x000fe2000000001b */
[----:B------:R-:W-:Y:S01]  /*0770*/  FFMA R4, R3, R8, R28 ;  /* 0x0000000803047223 */ /* 0x000fe2000000001c */
[----:B------:R-:W-:-:S03]  /*0780*/  FFMA R24, R24, R26, R29 ;  /* 0x0000001a18187223 */ /* 0x000fc6000000001d */
[----:B------:R-:W-:Y:S01]  /*0790*/  FADD R0, R25, R4 ;  /* 0x0000000419007221 */ /* 0x000fe20000000000 */
[----:B------:R-:W-:Y:S01]  /*07a0*/  FADD R3, R24, R5 ;  /* 0x0000000518037221 */ /* 0x000fe20000000000 */
[----:B------:R-:W-:Y:S02]  /*07b0*/  FSETP.GEU.AND P1, PT, R5, -R24, PT ;  /* 0x800000180500720b */ /* 0x000fe40003f2e000 */
[----:B------:R-:W-:Y:S02]  /*07c0*/  FSETP.GEU.AND P2, PT, R4, -R25, PT ;  /* 0x800000190400720b */ /* 0x000fe40003f4e000 */
[----:B------:R-:W-:Y:S02]  /*07d0*/  FSEL R13, R3, RZ, P1 ;  /* 0x000000ff030d7208 */ /* 0x000fe40000800000 */
[----:B------:R-:W-:Y:S01]  /*07e0*/  FSEL R12, R0, RZ, P2 ;  /* 0x000000ff000c7208 */ /* 0x000fe20001000000 */
[----:B0-----:R-:W-:Y:S01]  /*07f0*/  IMAD.WIDE R6, R2, 0x4, R6 ;  /* 0x0000000402067825 */ /* 0x001fe200078e0206 */
[----:B------:R-:W-:-:S02]  /*0800*/  FSETP.GTU.AND P2, PT, R13, RZ, PT ;  /* 0x000000ff0d00720b */ /* 0x000fc40003f4c000 */
[----:B------:R-:W-:Y:S01]  /*0810*/  FSETP.GTU.AND P3, PT, R12, RZ, PT ;  /* 0x000000ff0c00720b */ /* 0x000fe20003f6c000 */
[C---:B--2---:R-:W-:Y:S01]  /*0820*/  IMAD.WIDE R10, R2.reuse, 0x4, R10 ;  /* 0x00000004020a7825 */ /* 0x044fe200078e020a */
[----:B------:R-:W-:Y:S01]  /*0830*/  IADD3 R8, P1, R2, UR6, RZ ;  /* 0x0000000602087c10 */ /* 0x000fe2000ff3e0ff */
[----:B------:R0:W-:Y:S01]  /*0840*/  @!P0 STG.E.64 desc[UR4][R6.64], R4 ;  /* 0x0000000406008986 */ /* 0x0001e2000c101b04 */
[----:B------:R-:W-:Y:S02]  /*0850*/  SEL R3, RZ, 0x100, P2 ;  /* 0x00000100ff037807 */ /* 0x000fe40001000000 */
[----:B------:R-:W-:Y:S01]  /*0860*/  SEL R0, RZ, 0x1, P3 ;  /* 0x00000001ff007807 */ /* 0x000fe20001800000 */
[----:B------:R0:W-:Y:S01]  /*0870*/  @!P0 STG.E.64 desc[UR4][R10.64], R12 ;  /* 0x0000000c0a008986 */ /* 0x0001e2000c101b04 */
[----:B------:R-:W-:Y:S02]  /*0880*/  LEA.HI.X.SX32 R9, R2, UR7, 0x1, P1 ;  /* 0x0000000702097c11 */ /* 0x000fe400088f0eff */
[----:B------:R-:W-:Y:S01]  /*0890*/  IADD3 R3, R0, R3, RZ ;  /* 0x0000000300037210 */ /* 0x000fe20007ffe0ff */
[----:B0-----:R-:W-:Y:S06]  /*08a0*/  @P0 EXIT ;  /* 0x000000000000094d */ /* 0x001fec0003800000 */
[----:B------:R-:W-:Y:S01]  /*08b0*/  STG.E.U16 desc[UR4][R8.64], R3 ;  /* 0x0000000308007986 */ /* 0x000fe2000c101504 */
[----:B------:R-:W-:Y:S05]  /*08c0*/  EXIT ;  /* 0x000000000000794d */ /* 0x000fea0003800000 */
.L_x_0:
[----:B------:R-:W-:-:S00]  /*08d0*/  BRA `(.L_x_0) ;  /* 0xfffffffc00fc7947 */ /* 0x000fc0000383ffff */
[----:B------:R-:W-:-:S00]  /*08e0*/  NOP ;  /* 0x0000000000007918 */ /* 0x000fc00000000000 */
        /* <DEDUP_REMOVED lines=9> */
.L_x_1:


//--------------------- .nv.global.init           --------------------------
	.section	.nv.global.init,"aw",@progbits
.nv.global.init:
	.type		_$_str,@object
	.size		_$_str,(_$_str_$_2 - _$_str)
_$_str:
        /*0000*/ 	.byte	0x5f, 0x5f, 0x43, 0x55, 0x44, 0x41, 0x5f, 0x46, 0x54, 0x5a, 0x00
	.type		_$_str_$_2,@object
	.size		_$_str_$_2,(.L_1 - _$_str_$_2)
_$_str_$_2:
        /*000b*/ 	.byte	0x5f, 0x5f, 0x43, 0x55, 0x44, 0x41, 0x5f, 0x50, 0x52, 0x45, 0x43, 0x5f, 0x53, 0x51, 0x52, 0x54
        /*001b*/ 	.byte	0x00
.L_1:


//--------------------- .nv.constant0.triton_poi_fused__native_batch_norm_legit_no_training_add_relu_threshold_backward_1 --------------------------
	.section	.nv.constant0.triton_poi_fused__native_batch_norm_legit_no_training_add_relu_threshold_backward_1,"a",@progbits
	.sectionflags	@""
	.align	4
.nv.constant0.triton_poi_fused__native_batch_norm_legit_no_training_add_relu_threshold_backward_1:
	.zero		636
